//
// Generated by NVIDIA NVVM Compiler
//
// Compiler Build ID: CL-36424714
// Cuda compilation tools, release 13.0, V13.0.88
// Based on NVVM 20.0.0
//

.version 9.0
.target sm_100
.address_size 64

	// .globl	_Z14heptaMatrixMul12sparseMatrixPfS0_
// _ZZ14heptaMatrixMul12sparseMatrixPfS0_E2Xc has been demoted

.visible .entry _Z14heptaMatrixMul12sparseMatrixPfS0_(
	.param .align 8 .b8 _Z14heptaMatrixMul12sparseMatrixPfS0__param_0[56],
	.param .u64 .ptr .align 1 _Z14heptaMatrixMul12sparseMatrixPfS0__param_1,
	.param .u64 .ptr .align 1 _Z14heptaMatrixMul12sparseMatrixPfS0__param_2
)
{
	.reg .pred 	%p<7>;
	.reg .b32 	%r<71>;
	.reg .b32 	%f<27>;
	.reg .b64 	%rd<38>;
	// demoted variable
	.shared .align 4 .b8 _ZZ14heptaMatrixMul12sparseMatrixPfS0_E2Xc[316];
	ld.param.u64 	%rd8, [_Z14heptaMatrixMul12sparseMatrixPfS0__param_0+48];
	ld.param.u64 	%rd7, [_Z14heptaMatrixMul12sparseMatrixPfS0__param_0+40];
	ld.param.u64 	%rd6, [_Z14heptaMatrixMul12sparseMatrixPfS0__param_0+32];
	ld.param.u64 	%rd5, [_Z14heptaMatrixMul12sparseMatrixPfS0__param_0+24];
	ld.param.u64 	%rd4, [_Z14heptaMatrixMul12sparseMatrixPfS0__param_0+16];
	ld.param.u64 	%rd3, [_Z14heptaMatrixMul12sparseMatrixPfS0__param_0+8];
	ld.param.u64 	%rd2, [_Z14heptaMatrixMul12sparseMatrixPfS0__param_0];
	ld.param.u64 	%rd10, [_Z14heptaMatrixMul12sparseMatrixPfS0__param_1];
	ld.param.u64 	%rd9, [_Z14heptaMatrixMul12sparseMatrixPfS0__param_2];
	cvta.to.global.u64 	%rd1, %rd10;
	mov.u32 	%r1, %ctaid.x;
	mov.u32 	%r2, %ntid.x;
	mul.lo.s32 	%r3, %r1, %r2;
	mov.u32 	%r4, %tid.x;
	add.s32 	%r5, %r3, %r4;
	setp.gt.u32 	%p1, %r4, 78;
	@%p1 bra 	$L__BB0_7;
	add.s32 	%r39, %r4, %r2;
	max.u32 	%r40, %r39, 79;
	setp.lt.u32 	%p2, %r39, 79;
	selp.u32 	%r41, 1, 0, %p2;
	add.s32 	%r42, %r39, %r41;
	sub.s32 	%r43, %r40, %r42;
	div.u32 	%r44, %r43, %r2;
	add.s32 	%r6, %r44, %r41;
	and.b32  	%r45, %r6, 3;
	setp.eq.s32 	%p3, %r45, 3;
	mov.u32 	%r70, %r4;
	@%p3 bra 	$L__BB0_4;
	add.s32 	%r46, %r6, 1;
	and.b32  	%r47, %r46, 3;
	shl.b32 	%r48, %r4, 2;
	mov.u32 	%r49, _ZZ14heptaMatrixMul12sparseMatrixPfS0_E2Xc;
	add.s32 	%r63, %r49, %r48;
	shl.b32 	%r8, %r2, 2;
	neg.s32 	%r61, %r47;
	mad.lo.s32 	%r70, %r2, %r47, %r4;
	mov.u32 	%r62, %r5;
$L__BB0_3:
	.pragma "nounroll";
	mul.wide.u32 	%rd11, %r62, 4;
	add.s64 	%rd12, %rd1, %rd11;
	ld.global.f32 	%f1, [%rd12];
	st.shared.f32 	[%r63], %f1;
	add.s32 	%r63, %r63, %r8;
	add.s32 	%r62, %r62, %r2;
	add.s32 	%r61, %r61, 1;
	setp.ne.s32 	%p4, %r61, 0;
	@%p4 bra 	$L__BB0_3;
$L__BB0_4:
	setp.lt.u32 	%p5, %r6, 3;
	@%p5 bra 	$L__BB0_7;
	shl.b32 	%r18, %r2, 2;
	shl.b32 	%r50, %r70, 2;
	mov.u32 	%r51, _ZZ14heptaMatrixMul12sparseMatrixPfS0_E2Xc;
	add.s32 	%r69, %r51, %r50;
	shl.b32 	%r20, %r2, 4;
	shl.b32 	%r21, %r2, 3;
	mul.lo.s32 	%r22, %r2, 12;
	mad.lo.s32 	%r52, %r2, %r1, %r2;
	add.s32 	%r68, %r70, %r52;
	add.s32 	%r53, %r1, 2;
	mad.lo.s32 	%r67, %r2, %r53, %r70;
	add.s32 	%r54, %r1, 3;
	mad.lo.s32 	%r66, %r2, %r54, %r70;
	add.s32 	%r65, %r70, %r3;
$L__BB0_6:
	mul.wide.u32 	%rd13, %r65, 4;
	add.s64 	%rd14, %rd1, %rd13;
	ld.global.f32 	%f2, [%rd14];
	st.shared.f32 	[%r69], %f2;
	mul.wide.u32 	%rd15, %r68, 4;
	add.s64 	%rd16, %rd1, %rd15;
	ld.global.f32 	%f3, [%rd16];
	add.s32 	%r55, %r69, %r18;
	st.shared.f32 	[%r55], %f3;
	mul.wide.u32 	%rd17, %r67, 4;
	add.s64 	%rd18, %rd1, %rd17;
	ld.global.f32 	%f4, [%rd18];
	add.s32 	%r56, %r69, %r21;
	st.shared.f32 	[%r56], %f4;
	mul.wide.u32 	%rd19, %r66, 4;
	add.s64 	%rd20, %rd1, %rd19;
	ld.global.f32 	%f5, [%rd20];
	add.s32 	%r57, %r69, %r22;
	st.shared.f32 	[%r57], %f5;
	add.s32 	%r70, %r70, %r18;
	add.s32 	%r69, %r69, %r20;
	add.s32 	%r68, %r68, %r18;
	add.s32 	%r67, %r67, %r18;
	add.s32 	%r66, %r66, %r18;
	add.s32 	%r65, %r65, %r18;
	setp.lt.u32 	%p6, %r70, 79;
	@%p6 bra 	$L__BB0_6;
$L__BB0_7:
	cvta.to.global.u64 	%rd21, %rd8;
	cvta.to.global.u64 	%rd22, %rd7;
	cvta.to.global.u64 	%rd23, %rd6;
	cvta.to.global.u64 	%rd24, %rd5;
	cvta.to.global.u64 	%rd25, %rd4;
	cvta.to.global.u64 	%rd26, %rd3;
	cvta.to.global.u64 	%rd27, %rd2;
	cvta.to.global.u64 	%rd28, %rd9;
	bar.sync 	0;
	mul.wide.s32 	%rd29, %r5, 4;
	add.s64 	%rd30, %rd21, %rd29;
	ld.global.f32 	%f6, [%rd30];
	shl.b32 	%r58, %r4, 2;
	mov.u32 	%r59, _ZZ14heptaMatrixMul12sparseMatrixPfS0_E2Xc;
	add.s32 	%r60, %r59, %r58;
	ld.shared.f32 	%f7, [%r60];
	add.s64 	%rd31, %rd22, %rd29;
	ld.global.f32 	%f8, [%rd31];
	ld.shared.f32 	%f9, [%r60+20];
	mul.f32 	%f10, %f8, %f9;
	fma.rn.f32 	%f11, %f6, %f7, %f10;
	add.s64 	%rd32, %rd23, %rd29;
	ld.global.f32 	%f12, [%rd32];
	ld.shared.f32 	%f13, [%r60+24];
	fma.rn.f32 	%f14, %f12, %f13, %f11;
	add.s64 	%rd33, %rd24, %rd29;
	ld.global.f32 	%f15, [%rd33];
	ld.shared.f32 	%f16, [%r60+28];
	fma.rn.f32 	%f17, %f15, %f16, %f14;
	add.s64 	%rd34, %rd25, %rd29;
	ld.global.f32 	%f18, [%rd34];
	ld.shared.f32 	%f19, [%r60+32];
	fma.rn.f32 	%f20, %f18, %f19, %f17;
	add.s64 	%rd35, %rd26, %rd29;
	ld.global.f32 	%f21, [%rd35];
	ld.shared.f32 	%f22, [%r60+36];
	fma.rn.f32 	%f23, %f21, %f22, %f20;
	add.s64 	%rd36, %rd27, %rd29;
	ld.global.f32 	%f24, [%rd36];
	ld.shared.f32 	%f25, [%r60+56];
	fma.rn.f32 	%f26, %f24, %f25, %f23;
	add.s64 	%rd37, %rd28, %rd29;
	st.global.f32 	[%rd37], %f26;
	ret;

}


// ===== COMPILED SASS (sm_100) =====

	.target	sm_100

	.elftype	@"ET_EXEC"


//--------------------- .note.nv.tkinfo           --------------------------
	.section	.note.nv.tkinfo,"",@"SHT_NOTE"
	.sectionflags	@"SHF_NOTE_NV_TKINFO"
	.tkinfo
        /*0018*/ 	.word	0x00000002
        /*0030*/ 	.string	""
        /*0030*/ 	.string	"ptxas"
        /*0030*/ 	.string	"Cuda compilation tools, release 13.0, V13.0.88"
        /*0030*/ 	.string	"Build cuda_13.0.r13.0/compiler.36424714_0"
        /*0030*/ 	.string	"-arch sm_100 -m 64 "



//--------------------- .note.nv.cuinfo           --------------------------
	.section	.note.nv.cuinfo,"",@"SHT_NOTE"
	.sectionflags	@"SHF_NOTE_NV_CUINFO"
        /*0018*/ 	.short	0x0002
        /*001a*/ 	.short	0x0064
        /*001c*/ 	.short	0x0082
	.zero		2


//--------------------- .nv.info                  --------------------------
	.section	.nv.info,"",@"SHT_CUDA_INFO"
	.align	4


	//----- nvinfo : EIATTR_REGCOUNT
	.align		4
        /*0000*/ 	.byte	0x04, 0x2f
        /*0002*/ 	.short	(.L_1 - .L_0)
	.align		4
.L_0:
        /*0004*/ 	.word	index@(_Z14heptaMatrixMul12sparseMatrixPfS0_)
        /*0008*/ 	.word	0x0000001c


	//----- nvinfo : EIATTR_FRAME_SIZE
	.align		4
.L_1:
        /*000c*/ 	.byte	0x04, 0x11
        /*000e*/ 	.short	(.L_3 - .L_2)
	.align		4
.L_2:
        /*0010*/ 	.word	index@(_Z14heptaMatrixMul12sparseMatrixPfS0_)
        /*0014*/ 	.word	0x00000000


	//----- nvinfo : EIATTR_MIN_STACK_SIZE
	.align		4
.L_3:
        /*0018*/ 	.byte	0x04, 0x12
        /*001a*/ 	.short	(.L_5 - .L_4)
	.align		4
.L_4:
        /*001c*/ 	.word	index@(_Z14heptaMatrixMul12sparseMatrixPfS0_)
        /*0020*/ 	.word	0x00000000
.L_5:


//--------------------- .nv.compat                --------------------------
	.section	.nv.compat,"",@"SHT_CUDA_COMPAT_INFO"
	.align	4
        /*0000*/ 	.byte	0x02, 0x09, 0x00, 0x00, 0x02, 0x02, 0x01, 0x00, 0x02, 0x05, 0x05, 0x00, 0x03, 0x07, 0x01, 0x01
        /*0010*/ 	.byte	0x02, 0x03, 0x00, 0x00, 0x02, 0x06, 0x01, 0x00, 0x04, 0x0b, 0x08, 0x00, 0x09, 0x00, 0x00, 0x00
        /*0020*/ 	.byte	0x00, 0x00, 0x00, 0x00


//--------------------- .nv.info._Z14heptaMatrixMul12sparseMatrixPfS0_ --------------------------
	.section	.nv.info._Z14heptaMatrixMul12sparseMatrixPfS0_,"",@"SHT_CUDA_INFO"
	.sectionflags	@""
	.align	4


	//----- nvinfo : EIATTR_CUDA_API_VERSION
	.align		4
        /*0000*/ 	.byte	0x04, 0x37
        /*0002*/ 	.short	(.L_7 - .L_6)
.L_6:
        /*0004*/ 	.word	0x00000082


	//----- nvinfo : EIATTR_KPARAM_INFO
	.align		4
.L_7:
        /*0008*/ 	.byte	0x04, 0x17
        /*000a*/ 	.short	(.L_9 - .L_8)
.L_8:
        /*000c*/ 	.word	0x00000000
        /*0010*/ 	.short	0x0002
        /*0012*/ 	.short	0x0040
        /*0014*/ 	.byte	0x00, 0xf5, 0x21, 0x00


	//----- nvinfo : EIATTR_KPARAM_INFO
	.align		4
.L_9:
        /*0018*/ 	.byte	0x04, 0x17
        /*001a*/ 	.short	(.L_11 - .L_10)
.L_10:
        /*001c*/ 	.word	0x00000000
        /*0020*/ 	.short	0x0001
        /*0022*/ 	.short	0x0038
        /*0024*/ 	.byte	0x00, 0xf5, 0x21, 0x00


	//----- nvinfo : EIATTR_KPARAM_INFO
	.align		4
.L_11:
        /*0028*/ 	.byte	0x04, 0x17
        /*002a*/ 	.short	(.L_13 - .L_12)
.L_12:
        /*002c*/ 	.word	0x00000000
        /*0030*/ 	.short	0x0000
        /*0032*/ 	.short	0x0000
        /*0034*/ 	.byte	0x00, 0xf0, 0xe1, 0x00


	//----- nvinfo : EIATTR_SPARSE_MMA_MASK
	.align		4
.L_13:
        /*0038*/ 	.byte	0x03, 0x50
        /*003a*/ 	.short	0x0000


	//----- nvinfo : EIATTR_MAXREG_COUNT
	.align		4
        /*003c*/ 	.byte	0x03, 0x1b
        /*003e*/ 	.short	0x00ff


	//----- nvinfo : EIATTR_NUM_BARRIERS
	.align		4
        /*0040*/ 	.byte	0x02, 0x4c
        /*0042*/ 	.byte	0x01
	.zero		1


	//----- nvinfo : EIATTR_MERCURY_ISA_VERSION
	.align		4
        /*0044*/ 	.byte	0x03, 0x5f
        /*0046*/ 	.short	0x0101


	//----- nvinfo : EIATTR_VRC_CTA_INIT_COUNT
	.align		4
        /*0048*/ 	.byte	0x02, 0x4a
	.zero		1
	.zero		1


	//----- nvinfo : EIATTR_EXIT_INSTR_OFFSETS
	.align		4
        /*004c*/ 	.byte	0x04, 0x1c
        /*004e*/ 	.short	(.L_15 - .L_14)


	//   ....[0]....
.L_14:
        /*0050*/ 	.word	0x000008b0


	//----- nvinfo : EIATTR_CRS_STACK_SIZE
	.align		4
.L_15:
        /*0054*/ 	.byte	0x04, 0x1e
        /*0056*/ 	.short	(.L_17 - .L_16)
.L_16:
        /*0058*/ 	.word	0x00000000


	//----- nvinfo : EIATTR_CBANK_PARAM_SIZE
	.align		4
.L_17:
        /*005c*/ 	.byte	0x03, 0x19
        /*005e*/ 	.short	0x0048


	//----- nvinfo : EIATTR_PARAM_CBANK
	.align		4
        /*0060*/ 	.byte	0x04, 0x0a
        /*0062*/ 	.short	(.L_19 - .L_18)
	.align		4
.L_18:
        /*0064*/ 	.word	index@(.nv.constant0._Z14heptaMatrixMul12sparseMatrixPfS0_)
        /*0068*/ 	.short	0x0380
        /*006a*/ 	.short	0x0048


	//----- nvinfo : EIATTR_SW_WAR
	.align		4
.L_19:
        /*006c*/ 	.byte	0x04, 0x36
        /*006e*/ 	.short	(.L_21 - .L_20)
.L_20:
        /*0070*/ 	.word	0x00000008
.L_21:


//--------------------- .nv.callgraph             --------------------------
	.section	.nv.callgraph,"",@"SHT_CUDA_CALLGRAPH"
	.align	4
	.sectionentsize	8
	.align		4
        /*0000*/ 	.word	0x00000000
	.align		4
        /*0004*/ 	.word	0xffffffff
	.align		4
        /*0008*/ 	.word	0x00000000
	.align		4
        /*000c*/ 	.word	0xfffffffe
	.align		4
        /*0010*/ 	.word	0x00000000
	.align		4
        /*0014*/ 	.word	0xfffffffd
	.align		4
        /*0018*/ 	.word	0x00000000
	.align		4
        /*001c*/ 	.word	0xfffffffc


//--------------------- .text._Z14heptaMatrixMul12sparseMatrixPfS0_ --------------------------
	.section	.text._Z14heptaMatrixMul12sparseMatrixPfS0_,"ax",@progbits
	.align	128
        .global         _Z14heptaMatrixMul12sparseMatrixPfS0_
        .type           _Z14heptaMatrixMul12sparseMatrixPfS0_,@function
        .size           _Z14heptaMatrixMul12sparseMatrixPfS0_,(.L_x_7 - _Z14heptaMatrixMul12sparseMatrixPfS0_)
        .other          _Z14heptaMatrixMul12sparseMatrixPfS0_,@"STO_CUDA_ENTRY STV_DEFAULT"
_Z14heptaMatrixMul12sparseMatrixPfS0_:
.text._Z14heptaMatrixMul12sparseMatrixPfS0_:
[----:B------:R-:W-:Y:S01]  /*0000*/  LDC R1, c[0x0][0x37c] ;  /* 0x0000df00ff017b82 */ /* 0x000fe20000000800 */
[----:B------:R-:W0:Y:S07]  /*0010*/  S2R R2, SR_TID.X ;  /* 0x0000000000027919 */ /* 0x000e2e0000002100 */
[----:B------:R-:W1:Y:S01]  /*0020*/  S2UR UR10, SR_CTAID.X ;  /* 0x00000000000a79c3 */ /* 0x000e620000002500 */
[----:B------:R-:W2:Y:S01]  /*0030*/  LDCU.64 UR8, c[0x0][0x358] ;  /* 0x00006b00ff0877ac */ /* 0x000ea20008000a00 */
[----:B------:R-:W-:Y:S06]  /*0040*/  BSSY.RECONVERGENT B0, `(.L_x_0) ;  /* 0x000005b000007945 */ /* 0x000fec0003800200 */
[----:B------:R-:W1:Y:S01]  /*0050*/  LDC R3, c[0x0][0x360] ;  /* 0x0000d800ff037b82 */ /* 0x000e620000000800 */
[----:B0-----:R-:W-:Y:S01]  /*0060*/  ISETP.GT.U32.AND P0, PT, R2, 0x4e, PT ;  /* 0x0000004e0200780c */ /* 0x001fe20003f04070 */
[----:B-1----:R-:W-:-:S05]  /*0070*/  IMAD R5, R3, UR10, RZ ;  /* 0x0000000a03057c24 */ /* 0x002fca000f8e02ff */
[----:B------:R-:W-:-:S07]  /*0080*/  IADD3 R0, PT, PT, R5, R2, RZ ;  /* 0x0000000205007210 */ /* 0x000fce0007ffe0ff */
[----:B--2---:R-:W-:Y:S05]  /*0090*/  @P0 BRA `(.L_x_1) ;  /* 0x0000000400540947 */ /* 0x004fea0003800000 */
[----:B------:R-:W0:Y:S01]  /*00a0*/  I2F.U32.RP R10, R3 ;  /* 0x00000003000a7306 */ /* 0x000e220000209000 */
[C---:B------:R-:W-:Y:S01]  /*00b0*/  IADD3 R4, PT, PT, R3.reuse, R2, RZ ;  /* 0x0000000203047210 */ /* 0x040fe20007ffe0ff */
[----:B------:R-:W-:Y:S01]  /*00c0*/  BSSY.RECONVERGENT B1, `(.L_x_2) ;  /* 0x000002e000017945 */ /* 0x000fe20003800200 */
[----:B------:R-:W-:Y:S02]  /*00d0*/  ISETP.NE.U32.AND P2, PT, R3, RZ, PT ;  /* 0x000000ff0300720c */ /* 0x000fe40003f45070 */
[C---:B------:R-:W-:Y:S02]  /*00e0*/  ISETP.GE.U32.AND P0, PT, R4.reuse, 0x4f, PT ;  /* 0x0000004f0400780c */ /* 0x040fe40003f06070 */
[----:B------:R-:W-:Y:S01]  /*00f0*/  VIMNMX.U32 R9, PT, PT, R4, 0x4f, !PT ;  /* 0x0000004f04097848 */ /* 0x000fe20007fe0000 */
[----:B0-----:R-:W0:Y:S02]  /*0100*/  MUFU.RCP R10, R10 ;  /* 0x0000000a000a7308 */ /* 0x001e240000001000 */
[----:B0-----:R-:W-:-:S06]  /*0110*/  IADD3 R6, PT, PT, R10, 0xffffffe, RZ ;  /* 0x0ffffffe0a067810 */ /* 0x001fcc0007ffe0ff */
[----:B------:R0:W1:Y:S02]  /*0120*/  F2I.FTZ.U32.TRUNC.NTZ R7, R6 ;  /* 0x0000000600077305 */ /* 0x000064000021f000 */
[----:B0-----:R-:W-:Y:S02]  /*0130*/  HFMA2 R6, -RZ, RZ, 0, 0 ;  /* 0x00000000ff067431 */ /* 0x001fe400000001ff */
[----:B-1----:R-:W-:-:S04]  /*0140*/  IMAD.MOV R8, RZ, RZ, -R7 ;  /* 0x000000ffff087224 */ /* 0x002fc800078e0a07 */
[----:B------:R-:W-:Y:S01]  /*0150*/  IMAD R11, R8, R3, RZ ;  /* 0x00000003080b7224 */ /* 0x000fe200078e02ff */
[----:B------:R-:W-:-:S03]  /*0160*/  SEL R8, RZ, 0x1, P0 ;  /* 0x00000001ff087807 */ /* 0x000fc60000000000 */
[----:B------:R-:W-:Y:S01]  /*0170*/  IMAD.HI.U32 R7, R7, R11, R6 ;  /* 0x0000000b07077227 */ /* 0x000fe200078e0006 */
[----:B------:R-:W-:-:S05]  /*0180*/  IADD3 R4, PT, PT, R9, -R4, -R8 ;  /* 0x8000000409047210 */ /* 0x000fca0007ffe808 */
[----:B------:R-:W-:-:S04]  /*0190*/  IMAD.HI.U32 R7, R7, R4, RZ ;  /* 0x0000000407077227 */ /* 0x000fc800078e00ff */
[----:B------:R-:W-:-:S04]  /*01a0*/  IMAD.MOV R6, RZ, RZ, -R7 ;  /* 0x000000ffff067224 */ /* 0x000fc800078e0a07 */
[----:B------:R-:W-:-:S05]  /*01b0*/  IMAD R4, R3, R6, R4 ;  /* 0x0000000603047224 */ /* 0x000fca00078e0204 */
[----:B------:R-:W-:-:S13]  /*01c0*/  ISETP.GE.U32.AND P0, PT, R4, R3, PT ;  /* 0x000000030400720c */ /* 0x000fda0003f06070 */
[-C--:B------:R-:W-:Y:S02]  /*01d0*/  @P0 IADD3 R4, PT, PT, R4, -R3.reuse, RZ ;  /* 0x8000000304040210 */ /* 0x080fe40007ffe0ff */
[----:B------:R-:W-:Y:S02]  /*01e0*/  @P0 IADD3 R7, PT, PT, R7, 0x1, RZ ;  /* 0x0000000107070810 */ /* 0x000fe40007ffe0ff */
[----:B------:R-:W-:-:S13]  /*01f0*/  ISETP.GE.U32.AND P1, PT, R4, R3, PT ;  /* 0x000000030400720c */ /* 0x000fda0003f26070 */
[----:B------:R-:W-:Y:S01]  /*0200*/  @P1 VIADD R7, R7, 0x1 ;  /* 0x0000000107071836 */ /* 0x000fe20000000000 */
[----:B------:R-:W-:-:S04]  /*0210*/  @!P2 LOP3.LUT R7, RZ, R3, RZ, 0x33, !PT ;  /* 0x00000003ff07a212 */ /* 0x000fc800078e33ff */
[----:B------:R-:W-:-:S04]  /*0220*/  IADD3 R7, PT, PT, R8, R7, RZ ;  /* 0x0000000708077210 */ /* 0x000fc80007ffe0ff */
[C---:B------:R-:W-:Y:S02]  /*0230*/  LOP3.LUT R4, R7.reuse, 0x3, RZ, 0xc0, !PT ;  /* 0x0000000307047812 */ /* 0x040fe400078ec0ff */
[----:B------:R-:W-:Y:S02]  /*0240*/  ISETP.GE.U32.AND P1, PT, R7, 0x3, PT ;  /* 0x000000030700780c */ /* 0x000fe40003f26070 */
[----:B------:R-:W-:Y:S02]  /*0250*/  ISETP.NE.AND P0, PT, R4, 0x3, PT ;  /* 0x000000030400780c */ /* 0x000fe40003f05270 */
[----:B------:R-:W-:-:S11]  /*0260*/  MOV R4, R2 ;  /* 0x0000000200047202 */ /* 0x000fd60000000f00 */
[----:B------:R-:W-:Y:S05]  /*0270*/  @!P0 BRA `(.L_x_3) ;  /* 0x0000000000488947 */ /* 0x000fea0003800000 */
[----:B------:R-:W0:Y:S01]  /*0280*/  S2UR UR5, SR_CgaCtaId ;  /* 0x00000000000579c3 */ /* 0x000e220000008800 */
[----:B------:R-:W-:Y:S01]  /*0290*/  VIADD R7, R7, 0x1 ;  /* 0x0000000107077836 */ /* 0x000fe20000000000 */
[----:B------:R-:W-:Y:S01]  /*02a0*/  UMOV UR4, 0x400 ;  /* 0x0000040000047882 */ /* 0x000fe20000000000 */
[----:B------:R-:W-:-:S03]  /*02b0*/  MOV R12, R0 ;  /* 0x00000000000c7202 */ /* 0x000fc60000000f00 */
[----:B------:R-:W-:Y:S02]  /*02c0*/  LOP3.LUT R7, R7, 0x3, RZ, 0xc0, !PT ;  /* 0x0000000307077812 */ /* 0x000fe400078ec0ff */
[----:B------:R-:W1:Y:S02]  /*02d0*/  LDC.64 R8, c[0x0][0x3b8] ;  /* 0x0000ee00ff087b82 */ /* 0x000e640000000a00 */
[C---:B------:R-:W-:Y:S01]  /*02e0*/  IADD3 R11, PT, PT, -R7.reuse, RZ, RZ ;  /* 0x000000ff070b7210 */ /* 0x040fe20007ffe1ff */
[----:B------:R-:W-:Y:S01]  /*02f0*/  IMAD R4, R7, R3, R2 ;  /* 0x0000000307047224 */ /* 0x000fe200078e0202 */
[----:B0-----:R-:W-:-:S06]  /*0300*/  ULEA UR4, UR5, UR4, 0x18 ;  /* 0x0000000405047291 */ /* 0x001fcc000f8ec0ff */
[----:B------:R-:W-:-:S07]  /*0310*/  LEA R10, R2, UR4, 0x2 ;  /* 0x00000004020a7c11 */ /* 0x000fce000f8e10ff */
.L_x_4:
[----:B-1----:R-:W-:-:S06]  /*0320*/  IMAD.WIDE.U32 R6, R12, 0x4, R8 ;  /* 0x000000040c067825 */ /* 0x002fcc00078e0008 */
[----:B------:R-:W2:Y:S01]  /*0330*/  LDG.E R7, desc[UR8][R6.64] ;  /* 0x0000000806077981 */ /* 0x000ea2000c1e1900 */
[----:B------:R-:W-:Y:S01]  /*0340*/  IADD3 R11, PT, PT, R11, 0x1, RZ ;  /* 0x000000010b0b7810 */ /* 0x000fe20007ffe0ff */
[----:B------:R-:W-:-:S03]  /*0350*/  IMAD.IADD R12, R3, 0x1, R12 ;  /* 0x00000001030c7824 */ /* 0x000fc600078e020c */
[----:B------:R-:W-:Y:S01]  /*0360*/  ISETP.NE.AND P0, PT, R11, RZ, PT ;  /* 0x000000ff0b00720c */ /* 0x000fe20003f05270 */
[----:B--2---:R0:W-:Y:S02]  /*0370*/  STS [R10], R7 ;  /* 0x000000070a007388 */ /* 0x0041e40000000800 */
[----:B0-----:R-:W-:-:S10]  /*0380*/  LEA R10, R3, R10, 0x2 ;  /* 0x0000000a030a7211 */ /* 0x001fd400078e10ff */
[----:B------:R-:W-:Y:S05]  /*0390*/  @P0 BRA `(.L_x_4) ;  /* 0xfffffffc00e00947 */ /* 0x000fea000383ffff */
.L_x_3:
[----:B------:R-:W-:Y:S05]  /*03a0*/  BSYNC.RECONVERGENT B1 ;  /* 0x0000000000017941 */ /* 0x000fea0003800200 */
.L_x_2:
[----:B------:R-:W-:Y:S05]  /*03b0*/  @!P1 BRA `(.L_x_1) ;  /* 0x00000000008c9947 */ /* 0x000fea0003800000 */
[----:B------:R-:W0:Y:S01]  /*03c0*/  S2UR UR5, SR_CgaCtaId ;  /* 0x00000000000579c3 */ /* 0x000e220000008800 */
[----:B------:R-:W-:Y:S01]  /*03d0*/  UMOV UR4, 0x400 ;  /* 0x0000040000047882 */ /* 0x000fe20000000000 */
[----:B------:R-:W-:Y:S02]  /*03e0*/  UIADD3 UR6, UPT, UPT, UR10, 0x2, URZ ;  /* 0x000000020a067890 */ /* 0x000fe4000fffe0ff */
[----:B------:R-:W-:Y:S01]  /*03f0*/  IMAD R9, R3, UR10, R3 ;  /* 0x0000000a03097c24 */ /* 0x000fe2000f8e0203 */
[----:B------:R-:W-:Y:S01]  /*0400*/  UIADD3 UR7, UPT, UPT, UR10, 0x3, URZ ;  /* 0x000000030a077890 */ /* 0x000fe2000fffe0ff */
[----:B------:R-:W-:Y:S02]  /*0410*/  IADD3 R19, PT, PT, R5, R4, RZ ;  /* 0x0000000405137210 */ /* 0x000fe40007ffe0ff */
[----:B------:R-:W1:Y:S01]  /*0420*/  LDC.64 R6, c[0x0][0x3b8] ;  /* 0x0000ee00ff067b82 */ /* 0x000e620000000a00 */
[----:B------:R-:W-:Y:S01]  /*0430*/  IADD3 R5, PT, PT, R4, R9, RZ ;  /* 0x0000000904057210 */ /* 0x000fe20007ffe0ff */
[----:B------:R-:W-:-:S02]  /*0440*/  IMAD R17, R3, UR6, R4 ;  /* 0x0000000603117c24 */ /* 0x000fc4000f8e0204 */
[----:B------:R-:W-:Y:S01]  /*0450*/  IMAD R18, R3, UR7, R4 ;  /* 0x0000000703127c24 */ /* 0x000fe2000f8e0204 */
[----:B0-----:R-:W-:-:S06]  /*0460*/  ULEA UR4, UR5, UR4, 0x18 ;  /* 0x0000000405047291 */ /* 0x001fcc000f8ec0ff */
[----:B------:R-:W-:-:S07]  /*0470*/  LEA R16, R4, UR4, 0x2 ;  /* 0x0000000404107c11 */ /* 0x000fce000f8e10ff */
.L_x_5:
[----:B-1----:R-:W-:-:S04]  /*0480*/  IMAD.WIDE.U32 R14, R19, 0x4, R6 ;  /* 0x00000004130e7825 */ /* 0x002fc800078e0006 */
[--C-:B--2---:R-:W-:Y:S02]  /*0490*/  IMAD.WIDE.U32 R12, R5, 0x4, R6.reuse ;  /* 0x00000004050c7825 */ /* 0x104fe400078e0006 */
[----:B------:R-:W2:Y:S02]  /*04a0*/  LDG.E R15, desc[UR8][R14.64] ;  /* 0x000000080e0f7981 */ /* 0x000ea4000c1e1900 */
[--C-:B------:R-:W-:Y:S02]  /*04b0*/  IMAD.WIDE.U32 R8, R17, 0x4, R6.reuse ;  /* 0x0000000411087825 */ /* 0x100fe400078e0006 */
[----:B------:R-:W3:Y:S02]  /*04c0*/  LDG.E R12, desc[UR8][R12.64] ;  /* 0x000000080c0c7981 */ /* 0x000ee4000c1e1900 */
[----:B------:R-:W-:Y:S02]  /*04d0*/  IMAD.WIDE.U32 R10, R18, 0x4, R6 ;  /* 0x00000004120a7825 */ /* 0x000fe400078e0006 */
[----:B------:R-:W4:Y:S04]  /*04e0*/  LDG.E R8, desc[UR8][R8.64] ;  /* 0x0000000808087981 */ /* 0x000f28000c1e1900 */
[----:B------:R-:W5:Y:S01]  /*04f0*/  LDG.E R10, desc[UR8][R10.64] ;  /* 0x000000080a0a7981 */ /* 0x000f62000c1e1900 */
[C-C-:B------:R-:W-:Y:S01]  /*0500*/  IMAD R21, R3.reuse, 0x4, R16.reuse ;  /* 0x0000000403157824 */ /* 0x140fe200078e0210 */
[C---:B------:R-:W-:Y:S01]  /*0510*/  LEA R23, R3.reuse, R16, 0x3 ;  /* 0x0000001003177211 */ /* 0x040fe200078e18ff */
[C---:B------:R-:W-:Y:S01]  /*0520*/  IMAD R25, R3.reuse, 0xc, R16 ;  /* 0x0000000c03197824 */ /* 0x040fe200078e0210 */
[----:B------:R-:W-:-:S04]  /*0530*/  LEA R4, R3, R4, 0x2 ;  /* 0x0000000403047211 */ /* 0x000fc800078e10ff */
[----:B------:R-:W-:Y:S01]  /*0540*/  ISETP.GE.U32.AND P0, PT, R4, 0x4f, PT ;  /* 0x0000004f0400780c */ /* 0x000fe20003f06070 */
[C---:B------:R-:W-:Y:S01]  /*0550*/  IMAD R17, R3.reuse, 0x4, R17 ;  /* 0x0000000403117824 */ /* 0x040fe200078e0211 */
[C---:B------:R-:W-:Y:S02]  /*0560*/  LEA R5, R3.reuse, R5, 0x2 ;  /* 0x0000000503057211 */ /* 0x040fe400078e10ff */
[C---:B------:R-:W-:Y:S02]  /*0570*/  LEA R18, R3.reuse, R18, 0x2 ;  /* 0x0000001203127211 */ /* 0x040fe400078e10ff */
[C---:B------:R-:W-:Y:S01]  /*0580*/  LEA R19, R3.reuse, R19, 0x2 ;  /* 0x0000001303137211 */ /* 0x040fe200078e10ff */
[----:B--2---:R0:W-:Y:S04]  /*0590*/  STS [R16], R15 ;  /* 0x0000000f10007388 */ /* 0x0041e80000000800 */
[----:B---3--:R2:W-:Y:S04]  /*05a0*/  STS [R21], R12 ;  /* 0x0000000c15007388 */ /* 0x0085e80000000800 */
[----:B----4-:R2:W-:Y:S04]  /*05b0*/  STS [R23], R8 ;  /* 0x0000000817007388 */ /* 0x0105e80000000800 */
[----:B-----5:R2:W-:Y:S01]  /*05c0*/  STS [R25], R10 ;  /* 0x0000000a19007388 */ /* 0x0205e20000000800 */
[----:B0-----:R-:W-:Y:S01]  /*05d0*/  LEA R16, R3, R16, 0x4 ;  /* 0x0000001003107211 */ /* 0x001fe200078e20ff */
[----:B------:R-:W-:Y:S06]  /*05e0*/  @!P0 BRA `(.L_x_5) ;  /* 0xfffffffc00a48947 */ /* 0x000fec000383ffff */
.L_x_1:
[----:B------:R-:W-:Y:S05]  /*05f0*/  BSYNC.RECONVERGENT B0 ;  /* 0x0000000000007941 */ /* 0x000fea0003800200 */
.L_x_0:
[----:B------:R-:W0:Y:S08]  /*0600*/  LDC.64 R14, c[0x0][0x3a8] ;  /* 0x0000ea00ff0e7b82 */ /* 0x000e300000000a00 */
[----:B--2---:R-:W1:Y:S08]  /*0610*/  LDC.64 R12, c[0x0][0x3b0] ;  /* 0x0000ec00ff0c7b82 */ /* 0x004e700000000a00 */
[----:B------:R-:W2:Y:S08]  /*0620*/  LDC.64 R16, c[0x0][0x3a0] ;  /* 0x0000e800ff107b82 */ /* 0x000eb00000000a00 */
[----:B------:R-:W3:Y:S01]  /*0630*/  LDC.64 R18, c[0x0][0x398] ;  /* 0x0000e600ff127b82 */ /* 0x000ee20000000a00 */
[----:B0-----:R-:W-:-:S07]  /*0640*/  IMAD.WIDE R14, R0, 0x4, R14 ;  /* 0x00000004000e7825 */ /* 0x001fce00078e020e */
[----:B------:R-:W-:Y:S08]  /*0650*/  BAR.SYNC.DEFER_BLOCKING 0x0 ;  /* 0x0000000000007b1d */ /* 0x000ff00000010000 */
[----:B------:R-:W0:Y:S01]  /*0660*/  LDC.64 R8, c[0x0][0x390] ;  /* 0x0000e400ff087b82 */ /* 0x000e220000000a00 */
[----:B-1----:R-:W-:-:S07]  /*0670*/  IMAD.WIDE R12, R0, 0x4, R12 ;  /* 0x00000004000c7825 */ /* 0x002fce00078e020c */
[----:B------:R-:W1:Y:S08]  /*0680*/  LDC.64 R6, c[0x0][0x388] ;  /* 0x0000e200ff067b82 */ /* 0x000e700000000a00 */
[----:B------:R-:W4:Y:S01]  /*0690*/  LDC.64 R4, c[0x0][0x380] ;  /* 0x0000e000ff047b82 */ /* 0x000f220000000a00 */
[----:B------:R-:W5:Y:S01]  /*06a0*/  LDG.E R3, desc[UR8][R14.64] ;  /* 0x000000080e037981 */ /* 0x000f62000c1e1900 */
[----:B--2---:R-:W-:-:S03]  /*06b0*/  IMAD.WIDE R16, R0, 0x4, R16 ;  /* 0x0000000400107825 */ /* 0x004fc600078e0210 */
[----:B------:R-:W2:Y:S01]  /*06c0*/  LDG.E R10, desc[UR8][R12.64] ;  /* 0x000000080c0a7981 */ /* 0x000ea2000c1e1900 */
[----:B---3--:R-:W-:-:S03]  /*06d0*/  IMAD.WIDE R18, R0, 0x4, R18 ;  /* 0x0000000400127825 */ /* 0x008fc600078e0212 */
[----:B------:R-:W3:Y:S01]  /*06e0*/  LDG.E R11, desc[UR8][R16.64] ;  /* 0x00000008100b7981 */ /* 0x000ee2000c1e1900 */
[----:B0-----:R-:W-:-:S03]  /*06f0*/  IMAD.WIDE R20, R0, 0x4, R8 ;  /* 0x0000000400147825 */ /* 0x001fc600078e0208 */
[----:B------:R-:W3:Y:S01]  /*0700*/  LDG.E R8, desc[UR8][R18.64] ;  /* 0x0000000812087981 */ /* 0x000ee2000c1e1900 */
[----:B-1----:R-:W-:-:S03]  /*0710*/  IMAD.WIDE R6, R0, 0x4, R6 ;  /* 0x0000000400067825 */ /* 0x002fc600078e0206 */
[----:B------:R-:W3:Y:S04]  /*0720*/  LDG.E R21, desc[UR8][R20.64] ;  /* 0x0000000814157981 */ /* 0x000ee8000c1e1900 */
[----:B------:R-:W3:Y:S01]  /*0730*/  LDG.E R7, desc[UR8][R6.64] ;  /* 0x0000000806077981 */ /* 0x000ee2000c1e1900 */
[----:B----4-:R-:W-:-:S05]  /*0740*/  IMAD.WIDE R4, R0, 0x4, R4 ;  /* 0x0000000400047825 */ /* 0x010fca00078e0204 */
[----:B------:R0:W4:Y:S01]  /*0750*/  LDG.E R15, desc[UR8][R4.64] ;  /* 0x00000008040f7981 */ /* 0x000122000c1e1900 */
[----:B------:R-:W1:Y:S01]  /*0760*/  S2UR UR5, SR_CgaCtaId ;  /* 0x00000000000579c3 */ /* 0x000e620000008800 */
[----:B------:R-:W-:-:S07]  /*0770*/  UMOV UR4, 0x400 ;  /* 0x0000040000047882 */ /* 0x000fce0000000000 */
[----:B0-----:R-:W0:Y:S01]  /*0780*/  LDC.64 R4, c[0x0][0x3c0] ;  /* 0x0000f000ff047b82 */ /* 0x001e220000000a00 */
[----:B-1----:R-:W-:-:S06]  /*0790*/  ULEA UR4, UR5, UR4, 0x18 ;  /* 0x0000000405047291 */ /* 0x002fcc000f8ec0ff */
[----:B------:R-:W-:-:S05]  /*07a0*/  LEA R17, R2, UR4, 0x2 ;  /* 0x0000000402117c11 */ /* 0x000fca000f8e10ff */
[----:B------:R-:W5:Y:S04]  /*07b0*/  LDS R2, [R17+0x14] ;  /* 0x0000140011027984 */ /* 0x000f680000000800 */
[----:B------:R-:W2:Y:S04]  /*07c0*/  LDS R9, [R17] ;  /* 0x0000000011097984 */ /* 0x000ea80000000800 */
[----:B------:R-:W3:Y:S04]  /*07d0*/  LDS R12, [R17+0x18] ;  /* 0x00001800110c7984 */ /* 0x000ee80000000800 */
[----:B------:R-:W1:Y:S04]  /*07e0*/  LDS R13, [R17+0x1c] ;  /* 0x00001c00110d7984 */ /* 0x000e680000000800 */
[----:B------:R-:W1:Y:S04]  /*07f0*/  LDS R14, [R17+0x20] ;  /* 0x00002000110e7984 */ /* 0x000e680000000800 */
[----:B------:R-:W1:Y:S04]  /*0800*/  LDS R6, [R17+0x24] ;  /* 0x0000240011067984 */ /* 0x000e680000000800 */
[----:B------:R-:W4:Y:S01]  /*0810*/  LDS R16, [R17+0x38] ;  /* 0x0000380011107984 */ /* 0x000f220000000800 */
[----:B0-----:R-:W-:-:S04]  /*0820*/  IMAD.WIDE R4, R0, 0x4, R4 ;  /* 0x0000000400047825 */ /* 0x001fc800078e0204 */
[----:B-----5:R-:W-:-:S04]  /*0830*/  FMUL R3, R3, R2 ;  /* 0x0000000203037220 */ /* 0x020fc80000400000 */
[----:B--2---:R-:W-:-:S04]  /*0840*/  FFMA R10, R10, R9, R3 ;  /* 0x000000090a0a7223 */ /* 0x004fc80000000003 */
[----:B---3--:R-:W-:-:S04]  /*0850*/  FFMA R11, R11, R12, R10 ;  /* 0x0000000c0b0b7223 */ /* 0x008fc8000000000a */
[----:B-1----:R-:W-:-:S04]  /*0860*/  FFMA R8, R8, R13, R11 ;  /* 0x0000000d08087223 */ /* 0x002fc8000000000b */
[----:B------:R-:W-:-:S04]  /*0870*/  FFMA R8, R21, R14, R8 ;  /* 0x0000000e15087223 */ /* 0x000fc80000000008 */
[----:B------:R-:W-:-:S04]  /*0880*/  FFMA R6, R7, R6, R8 ;  /* 0x0000000607067223 */ /* 0x000fc80000000008 */
[----:B----4-:R-:W-:-:S05]  /*0890*/  FFMA R15, R15, R16, R6 ;  /* 0x000000100f0f7223 */ /* 0x010fca0000000006 */
[----:B------:R-:W-:Y:S01]  /*08a0*/  STG.E desc[UR8][R4.64], R15 ;  /* 0x0000000f04007986 */ /* 0x000fe2000c101908 */
[----:B------:R-:W-:Y:S05]  /*08b0*/  EXIT ;  /* 0x000000000000794d */ /* 0x000fea0003800000 */
.L_x_6:
[----:B------:R-:W-:-:S00]  /*08c0*/  BRA `(.L_x_6) ;  /* 0xfffffffc00fc7947 */ /* 0x000fc0000383ffff */
[----:B------:R-:W-:-:S00]  /*08d0*/  NOP ;  /* 0x0000000000007918 */ /* 0x000fc00000000000 */
        /* <DEDUP_REMOVED lines=10> */
.L_x_7:


//--------------------- .nv.shared._Z14heptaMatrixMul12sparseMatrixPfS0_ --------------------------
	.section	.nv.shared._Z14heptaMatrixMul12sparseMatrixPfS0_,"aw",@nobits
	.sectionflags	@""
	.align	4
.nv.shared._Z14heptaMatrixMul12sparseMatrixPfS0_:
	.zero		1340


//--------------------- .nv.shared.reserved.0     --------------------------
	.section	.nv.shared.reserved.0,"aw",@nobits
	.weak		__nv_reservedSMEM_offset_0_alias
	.size		__nv_reservedSMEM_offset_0_alias, 0, 64
	.other		__nv_reservedSMEM_offset_0_alias,@"STO_CUDA_RESERVED_SHARED STV_DEFAULT"
__nv_reservedSMEM_offset_0_alias:
	.zero		0
	.zero		64


//--------------------- .nv.constant0._Z14heptaMatrixMul12sparseMatrixPfS0_ --------------------------
	.section	.nv.constant0._Z14heptaMatrixMul12sparseMatrixPfS0_,"a",@progbits
	.sectionflags	@""
	.align	4
.nv.constant0._Z14heptaMatrixMul12sparseMatrixPfS0_:
	.zero		968


//--------------------- SYMBOLS --------------------------

	.type		.nv.reservedSmem.offset0,@object
	.size		.nv.reservedSmem.offset0,0x4
	.type		.nv.reservedSmem.cap,@object
	.size		.nv.reservedSmem.cap,0x4
